//
// Generated by NVIDIA NVVM Compiler
//
// Compiler Build ID: CL-36424714
// Cuda compilation tools, release 13.0, V13.0.88
// Based on NVVM 20.0.0
//

.version 9.0
.target sm_100
.address_size 64

	// .globl	_Z15transformStringPcS_i

.visible .entry _Z15transformStringPcS_i(
	.param .u64 .ptr .align 1 _Z15transformStringPcS_i_param_0,
	.param .u64 .ptr .align 1 _Z15transformStringPcS_i_param_1,
	.param .u32 _Z15transformStringPcS_i_param_2
)
{
	.reg .pred 	%p<7>;
	.reg .b16 	%rs<7>;
	.reg .b32 	%r<27>;
	.reg .b64 	%rd<21>;

	ld.param.u64 	%rd10, [_Z15transformStringPcS_i_param_0];
	ld.param.u64 	%rd11, [_Z15transformStringPcS_i_param_1];
	ld.param.u32 	%r18, [_Z15transformStringPcS_i_param_2];
	cvta.to.global.u64 	%rd1, %rd10;
	cvta.to.global.u64 	%rd2, %rd11;
	mov.u32 	%r1, %tid.x;
	setp.ge.s32 	%p1, %r1, %r18;
	@%p1 bra 	$L__BB0_9;
	mad.lo.s32 	%r2, %r1, %r18, %r1;
	sub.s32 	%r3, %r18, %r1;
	setp.lt.s32 	%p2, %r3, 1;
	@%p2 bra 	$L__BB0_8;
	and.b32  	%r4, %r3, 3;
	sub.s32 	%r20, %r1, %r18;
	setp.gt.u32 	%p3, %r20, -4;
	mov.b32 	%r24, 0;
	@%p3 bra 	$L__BB0_5;
	and.b32  	%r24, %r3, 2147483644;
	neg.s32 	%r23, %r24;
	add.s64 	%rd19, %rd1, 1;
	add.s64 	%rd4, %rd2, 3;
	mov.u32 	%r22, %r2;
$L__BB0_4:
	cvt.s64.s32 	%rd12, %r22;
	add.s64 	%rd13, %rd4, %rd12;
	ld.global.u8 	%rs1, [%rd19+-1];
	st.global.u8 	[%rd13+-3], %rs1;
	ld.global.u8 	%rs2, [%rd19];
	st.global.u8 	[%rd13+-2], %rs2;
	ld.global.u8 	%rs3, [%rd19+1];
	st.global.u8 	[%rd13+-1], %rs3;
	ld.global.u8 	%rs4, [%rd19+2];
	st.global.u8 	[%rd13], %rs4;
	add.s32 	%r23, %r23, 4;
	add.s64 	%rd19, %rd19, 4;
	add.s32 	%r22, %r22, 4;
	setp.ne.s32 	%p4, %r23, 0;
	@%p4 bra 	$L__BB0_4;
$L__BB0_5:
	setp.eq.s32 	%p5, %r4, 0;
	@%p5 bra 	$L__BB0_8;
	add.s32 	%r26, %r24, %r2;
	cvt.u64.u32 	%rd14, %r24;
	add.s64 	%rd20, %rd1, %rd14;
	neg.s32 	%r25, %r4;
$L__BB0_7:
	.pragma "nounroll";
	cvt.s64.s32 	%rd15, %r26;
	add.s64 	%rd16, %rd2, %rd15;
	ld.global.u8 	%rs5, [%rd20];
	st.global.u8 	[%rd16], %rs5;
	add.s32 	%r26, %r26, 1;
	add.s64 	%rd20, %rd20, 1;
	add.s32 	%r25, %r25, 1;
	setp.ne.s32 	%p6, %r25, 0;
	@%p6 bra 	$L__BB0_7;
$L__BB0_8:
	add.s32 	%r21, %r2, %r3;
	cvt.s64.s32 	%rd17, %r21;
	add.s64 	%rd18, %rd2, %rd17;
	mov.b16 	%rs6, 10;
	st.global.u8 	[%rd18], %rs6;
$L__BB0_9:
	ret;

}


// ===== COMPILED SASS (sm_100) =====

	.target	sm_100

	.elftype	@"ET_EXEC"


//--------------------- .note.nv.tkinfo           --------------------------
	.section	.note.nv.tkinfo,"",@"SHT_NOTE"
	.sectionflags	@"SHF_NOTE_NV_TKINFO"
	.tkinfo
        /*0018*/ 	.word	0x00000002
        /*0030*/ 	.string	""
        /*0030*/ 	.string	"ptxas"
        /*0030*/ 	.string	"Cuda compilation tools, release 13.0, V13.0.88"
        /*0030*/ 	.string	"Build cuda_13.0.r13.0/compiler.36424714_0"
        /*0030*/ 	.string	"-arch sm_100 -m 64 "



//--------------------- .note.nv.cuinfo           --------------------------
	.section	.note.nv.cuinfo,"",@"SHT_NOTE"
	.sectionflags	@"SHF_NOTE_NV_CUINFO"
        /*0018*/ 	.short	0x0002
        /*001a*/ 	.short	0x0064
        /*001c*/ 	.short	0x0082
	.zero		2


//--------------------- .nv.info                  --------------------------
	.section	.nv.info,"",@"SHT_CUDA_INFO"
	.align	4


	//----- nvinfo : EIATTR_REGCOUNT
	.align		4
        /*0000*/ 	.byte	0x04, 0x2f
        /*0002*/ 	.short	(.L_1 - .L_0)
	.align		4
.L_0:
        /*0004*/ 	.word	index@(_Z15transformStringPcS_i)
        /*0008*/ 	.word	0x0000001a


	//----- nvinfo : EIATTR_FRAME_SIZE
	.align		4
.L_1:
        /*000c*/ 	.byte	0x04, 0x11
        /*000e*/ 	.short	(.L_3 - .L_2)
	.align		4
.L_2:
        /*0010*/ 	.word	index@(_Z15transformStringPcS_i)
        /*0014*/ 	.word	0x00000000


	//----- nvinfo : EIATTR_MIN_STACK_SIZE
	.align		4
.L_3:
        /*0018*/ 	.byte	0x04, 0x12
        /*001a*/ 	.short	(.L_5 - .L_4)
	.align		4
.L_4:
        /*001c*/ 	.word	index@(_Z15transformStringPcS_i)
        /*0020*/ 	.word	0x00000000
.L_5:


//--------------------- .nv.compat                --------------------------
	.section	.nv.compat,"",@"SHT_CUDA_COMPAT_INFO"
	.align	4
        /*0000*/ 	.byte	0x02, 0x09, 0x00, 0x00, 0x02, 0x02, 0x01, 0x00, 0x02, 0x05, 0x05, 0x00, 0x03, 0x07, 0x01, 0x01
        /*0010*/ 	.byte	0x02, 0x03, 0x00, 0x00, 0x02, 0x06, 0x01, 0x00, 0x04, 0x0b, 0x08, 0x00, 0x09, 0x00, 0x00, 0x00
        /*0020*/ 	.byte	0x00, 0x00, 0x00, 0x00


//--------------------- .nv.info._Z15transformStringPcS_i --------------------------
	.section	.nv.info._Z15transformStringPcS_i,"",@"SHT_CUDA_INFO"
	.sectionflags	@""
	.align	4


	//----- nvinfo : EIATTR_CUDA_API_VERSION
	.align		4
        /*0000*/ 	.byte	0x04, 0x37
        /*0002*/ 	.short	(.L_7 - .L_6)
.L_6:
        /*0004*/ 	.word	0x00000082


	//----- nvinfo : EIATTR_KPARAM_INFO
	.align		4
.L_7:
        /*0008*/ 	.byte	0x04, 0x17
        /*000a*/ 	.short	(.L_9 - .L_8)
.L_8:
        /*000c*/ 	.word	0x00000000
        /*0010*/ 	.short	0x0002
        /*0012*/ 	.short	0x0010
        /*0014*/ 	.byte	0x00, 0xf0, 0x11, 0x00


	//----- nvinfo : EIATTR_KPARAM_INFO
	.align		4
.L_9:
        /*0018*/ 	.byte	0x04, 0x17
        /*001a*/ 	.short	(.L_11 - .L_10)
.L_10:
        /*001c*/ 	.word	0x00000000
        /*0020*/ 	.short	0x0001
        /*0022*/ 	.short	0x0008
        /*0024*/ 	.byte	0x00, 0xf5, 0x21, 0x00


	//----- nvinfo : EIATTR_KPARAM_INFO
	.align		4
.L_11:
        /*0028*/ 	.byte	0x04, 0x17
        /*002a*/ 	.short	(.L_13 - .L_12)
.L_12:
        /*002c*/ 	.word	0x00000000
        /*0030*/ 	.short	0x0000
        /*0032*/ 	.short	0x0000
        /*0034*/ 	.byte	0x00, 0xf5, 0x21, 0x00


	//----- nvinfo : EIATTR_SPARSE_MMA_MASK
	.align		4
.L_13:
        /*0038*/ 	.byte	0x03, 0x50
        /*003a*/ 	.short	0x0000


	//----- nvinfo : EIATTR_MAXREG_COUNT
	.align		4
        /*003c*/ 	.byte	0x03, 0x1b
        /*003e*/ 	.short	0x00ff


	//----- nvinfo : EIATTR_MERCURY_ISA_VERSION
	.align		4
        /*0040*/ 	.byte	0x03, 0x5f
        /*0042*/ 	.short	0x0101


	//----- nvinfo : EIATTR_VRC_CTA_INIT_COUNT
	.align		4
        /*0044*/ 	.byte	0x02, 0x4a
	.zero		1
	.zero		1


	//----- nvinfo : EIATTR_EXIT_INSTR_OFFSETS
	.align		4
        /*0048*/ 	.byte	0x04, 0x1c
        /*004a*/ 	.short	(.L_15 - .L_14)


	//   ....[0]....
.L_14:
        /*004c*/ 	.word	0x00000040


	//   ....[1]....
        /*0050*/ 	.word	0x00000490


	//----- nvinfo : EIATTR_CRS_STACK_SIZE
	.align		4
.L_15:
        /*0054*/ 	.byte	0x04, 0x1e
        /*0056*/ 	.short	(.L_17 - .L_16)
.L_16:
        /*0058*/ 	.word	0x00000000


	//----- nvinfo : EIATTR_CBANK_PARAM_SIZE
	.align		4
.L_17:
        /*005c*/ 	.byte	0x03, 0x19
        /*005e*/ 	.short	0x0014


	//----- nvinfo : EIATTR_PARAM_CBANK
	.align		4
        /*0060*/ 	.byte	0x04, 0x0a
        /*0062*/ 	.short	(.L_19 - .L_18)
	.align		4
.L_18:
        /*0064*/ 	.word	index@(.nv.constant0._Z15transformStringPcS_i)
        /*0068*/ 	.short	0x0380
        /*006a*/ 	.short	0x0014


	//----- nvinfo : EIATTR_SW_WAR
	.align		4
.L_19:
        /*006c*/ 	.byte	0x04, 0x36
        /*006e*/ 	.short	(.L_21 - .L_20)
.L_20:
        /*0070*/ 	.word	0x00000008
.L_21:


//--------------------- .nv.callgraph             --------------------------
	.section	.nv.callgraph,"",@"SHT_CUDA_CALLGRAPH"
	.align	4
	.sectionentsize	8
	.align		4
        /*0000*/ 	.word	0x00000000
	.align		4
        /*0004*/ 	.word	0xffffffff
	.align		4
        /*0008*/ 	.word	0x00000000
	.align		4
        /*000c*/ 	.word	0xfffffffe
	.align		4
        /*0010*/ 	.word	0x00000000
	.align		4
        /*0014*/ 	.word	0xfffffffd
	.align		4
        /*0018*/ 	.word	0x00000000
	.align		4
        /*001c*/ 	.word	0xfffffffc


//--------------------- .text._Z15transformStringPcS_i --------------------------
	.section	.text._Z15transformStringPcS_i,"ax",@progbits
	.align	128
        .global         _Z15transformStringPcS_i
        .type           _Z15transformStringPcS_i,@function
        .size           _Z15transformStringPcS_i,(.L_x_7 - _Z15transformStringPcS_i)
        .other          _Z15transformStringPcS_i,@"STO_CUDA_ENTRY STV_DEFAULT"
_Z15transformStringPcS_i:
.text._Z15transformStringPcS_i:
[----:B------:R-:W-:Y:S01]  /*0000*/  LDC R1, c[0x0][0x37c] ;  /* 0x0000df00ff017b82 */ /* 0x000fe20000000800 */
[----:B------:R-:W0:Y:S01]  /*0010*/  S2R R2, SR_TID.X ;  /* 0x0000000000027919 */ /* 0x000e220000002100 */
[----:B------:R-:W0:Y:S02]  /*0020*/  LDCU UR8, c[0x0][0x390] ;  /* 0x00007200ff0877ac */ /* 0x000e240008000800 */
[----:B0-----:R-:W-:-:S13]  /*0030*/  ISETP.GE.AND P0, PT, R2, UR8, PT ;  /* 0x0000000802007c0c */ /* 0x001fda000bf06270 */
[----:B------:R-:W-:Y:S05]  /*0040*/  @P0 EXIT ;  /* 0x000000000000094d */ /* 0x000fea0003800000 */
[C---:B------:R-:W-:Y:S01]  /*0050*/  IADD3 R7, PT, PT, -R2.reuse, UR8, RZ ;  /* 0x0000000802077c10 */ /* 0x040fe2000fffe1ff */
[----:B------:R-:W0:Y:S01]  /*0060*/  LDCU.64 UR6, c[0x0][0x358] ;  /* 0x00006b00ff0677ac */ /* 0x000e220008000a00 */
[----:B------:R-:W-:Y:S01]  /*0070*/  BSSY.RECONVERGENT B0, `(.L_x_0) ;  /* 0x000003a000007945 */ /* 0x000fe20003800200 */
[----:B------:R-:W-:Y:S01]  /*0080*/  IMAD R0, R2, UR8, R2 ;  /* 0x0000000802007c24 */ /* 0x000fe2000f8e0202 */
[----:B------:R-:W-:Y:S01]  /*0090*/  ISETP.GE.AND P0, PT, R7, 0x1, PT ;  /* 0x000000010700780c */ /* 0x000fe20003f06270 */
[----:B------:R-:W1:-:S12]  /*00a0*/  LDCU.64 UR10, c[0x0][0x388] ;  /* 0x00007100ff0a77ac */ /* 0x000e580008000a00 */
[----:B------:R-:W-:Y:S05]  /*00b0*/  @!P0 BRA `(.L_x_1) ;  /* 0x0000000000d48947 */ /* 0x000fea0003800000 */
[----:B------:R-:W-:Y:S01]  /*00c0*/  VIADD R2, R2, -UR8 ;  /* 0x8000000802027c36 */ /* 0x000fe20008000000 */
[----:B------:R-:W-:Y:S01]  /*00d0*/  LOP3.LUT R6, R7, 0x3, RZ, 0xc0, !PT ;  /* 0x0000000307067812 */ /* 0x000fe200078ec0ff */
[----:B------:R-:W-:Y:S01]  /*00e0*/  BSSY.RECONVERGENT B1, `(.L_x_2) ;  /* 0x0000021000017945 */ /* 0x000fe20003800200 */
[----:B------:R-:W-:Y:S02]  /*00f0*/  IMAD.MOV.U32 R11, RZ, RZ, RZ ;  /* 0x000000ffff0b7224 */ /* 0x000fe400078e00ff */
[----:B------:R-:W-:Y:S02]  /*0100*/  ISETP.GT.U32.AND P1, PT, R2, -0x4, PT ;  /* 0xfffffffc0200780c */ /* 0x000fe40003f24070 */
[----:B------:R-:W-:-:S11]  /*0110*/  ISETP.NE.AND P0, PT, R6, RZ, PT ;  /* 0x000000ff0600720c */ /* 0x000fd60003f05270 */
[----:B------:R-:W-:Y:S05]  /*0120*/  @P1 BRA `(.L_x_3) ;  /* 0x0000000000701947 */ /* 0x000fea0003800000 */
[----:B------:R-:W2:Y:S01]  /*0130*/  LDCU.64 UR4, c[0x0][0x380] ;  /* 0x00007000ff0477ac */ /* 0x000ea20008000a00 */
[----:B------:R-:W3:Y:S01]  /*0140*/  LDC.64 R2, c[0x0][0x388] ;  /* 0x0000e200ff027b82 */ /* 0x000ee20000000a00 */
[----:B------:R-:W-:Y:S01]  /*0150*/  LOP3.LUT R11, R7, 0x7ffffffc, RZ, 0xc0, !PT ;  /* 0x7ffffffc070b7812 */ /* 0x000fe200078ec0ff */
[----:B------:R-:W-:-:S04]  /*0160*/  IMAD.MOV.U32 R13, RZ, RZ, R0 ;  /* 0x000000ffff0d7224 */ /* 0x000fc800078e0000 */
[----:B------:R-:W-:Y:S01]  /*0170*/  IMAD.MOV R10, RZ, RZ, -R11 ;  /* 0x000000ffff0a7224 */ /* 0x000fe200078e0a0b */
[----:B--2---:R-:W-:-:S04]  /*0180*/  UIADD3 UR4, UP0, UPT, UR4, 0x1, URZ ;  /* 0x0000000104047890 */ /* 0x004fc8000ff1e0ff */
[----:B------:R-:W-:Y:S02]  /*0190*/  UIADD3.X UR5, UPT, UPT, URZ, UR5, URZ, UP0, !UPT ;  /* 0x00000005ff057290 */ /* 0x000fe400087fe4ff */
[----:B------:R-:W-:-:S04]  /*01a0*/  IMAD.U32 R12, RZ, RZ, UR4 ;  /* 0x00000004ff0c7e24 */ /* 0x000fc8000f8e00ff */
[----:B------:R-:W-:-:S07]  /*01b0*/  IMAD.U32 R23, RZ, RZ, UR5 ;  /* 0x00000005ff177e24 */ /* 0x000fce000f8e00ff */
.L_x_4:
[----:B------:R-:W-:Y:S02]  /*01c0*/  IMAD.MOV.U32 R4, RZ, RZ, R12 ;  /* 0x000000ffff047224 */ /* 0x000fe400078e000c */
[----:B------:R-:W-:-:S05]  /*01d0*/  IMAD.MOV.U32 R5, RZ, RZ, R23 ;  /* 0x000000ffff057224 */ /* 0x000fca00078e0017 */
[----:B0-2---:R-:W2:Y:S01]  /*01e0*/  LDG.E.U8 R15, desc[UR6][R4.64+-0x1] ;  /* 0xffffff06040f7981 */ /* 0x005ea2000c1e1100 */
[----:B------:R-:W-:Y:S02]  /*01f0*/  SHF.R.S32.HI R12, RZ, 0x1f, R13 ;  /* 0x0000001fff0c7819 */ /* 0x000fe4000001140d */
[----:B---3--:R-:W-:-:S04]  /*0200*/  IADD3 R8, P1, P2, R13, 0x3, R2 ;  /* 0x000000030d087810 */ /* 0x008fc80007a3e002 */
[----:B------:R-:W-:-:S05]  /*0210*/  IADD3.X R9, PT, PT, R12, R3, RZ, P1, P2 ;  /* 0x000000030c097210 */ /* 0x000fca0000fe44ff */
[----:B--2---:R2:W-:Y:S04]  /*0220*/  STG.E.U8 desc[UR6][R8.64+-0x3], R15 ;  /* 0xfffffd0f08007986 */ /* 0x0045e8000c101106 */
[----:B------:R-:W3:Y:S04]  /*0230*/  LDG.E.U8 R17, desc[UR6][R4.64] ;  /* 0x0000000604117981 */ /* 0x000ee8000c1e1100 */
[----:B---3--:R2:W-:Y:S04]  /*0240*/  STG.E.U8 desc[UR6][R8.64+-0x2], R17 ;  /* 0xfffffe1108007986 */ /* 0x0085e8000c101106 */
[----:B------:R-:W3:Y:S04]  /*0250*/  LDG.E.U8 R19, desc[UR6][R4.64+0x1] ;  /* 0x0000010604137981 */ /* 0x000ee8000c1e1100 */
[----:B---3--:R2:W-:Y:S04]  /*0260*/  STG.E.U8 desc[UR6][R8.64+-0x1], R19 ;  /* 0xffffff1308007986 */ /* 0x0085e8000c101106 */
[----:B------:R-:W3:Y:S01]  /*0270*/  LDG.E.U8 R21, desc[UR6][R4.64+0x2] ;  /* 0x0000020604157981 */ /* 0x000ee2000c1e1100 */
[----:B------:R-:W-:Y:S01]  /*0280*/  VIADD R10, R10, 0x4 ;  /* 0x000000040a0a7836 */ /* 0x000fe20000000000 */
[----:B------:R-:W-:-:S02]  /*0290*/  IADD3 R12, P2, PT, R4, 0x4, RZ ;  /* 0x00000004040c7810 */ /* 0x000fc40007f5e0ff */
[----:B------:R-:W-:Y:S02]  /*02a0*/  IADD3 R13, PT, PT, R13, 0x4, RZ ;  /* 0x000000040d0d7810 */ /* 0x000fe40007ffe0ff */
[----:B------:R-:W-:Y:S01]  /*02b0*/  ISETP.NE.AND P1, PT, R10, RZ, PT ;  /* 0x000000ff0a00720c */ /* 0x000fe20003f25270 */
[----:B------:R-:W-:Y:S01]  /*02c0*/  IMAD.X R23, RZ, RZ, R5, P2 ;  /* 0x000000ffff177224 */ /* 0x000fe200010e0605 */
[----:B---3--:R2:W-:Y:S11]  /*02d0*/  STG.E.U8 desc[UR6][R8.64], R21 ;  /* 0x0000001508007986 */ /* 0x0085f6000c101106 */
[----:B------:R-:W-:Y:S05]  /*02e0*/  @P1 BRA `(.L_x_4) ;  /* 0xfffffffc00b41947 */ /* 0x000fea000383ffff */
.L_x_3:
[----:B01----:R-:W-:Y:S05]  /*02f0*/  BSYNC.RECONVERGENT B1 ;  /* 0x0000000000017941 */ /* 0x003fea0003800200 */
.L_x_2:
[----:B------:R-:W-:Y:S05]  /*0300*/  @!P0 BRA `(.L_x_1) ;  /* 0x0000000000408947 */ /* 0x000fea0003800000 */
[----:B------:R-:W0:Y:S01]  /*0310*/  LDCU.64 UR4, c[0x0][0x380] ;  /* 0x00007000ff0477ac */ /* 0x000e220008000a00 */
[----:B------:R-:W-:Y:S01]  /*0320*/  IMAD.MOV R6, RZ, RZ, -R6 ;  /* 0x000000ffff067224 */ /* 0x000fe200078e0a06 */
[----:B0-----:R-:W-:Y:S01]  /*0330*/  IADD3 R2, P0, PT, R11, UR4, RZ ;  /* 0x000000040b027c10 */ /* 0x001fe2000ff1e0ff */
[----:B------:R-:W-:-:S04]  /*0340*/  IMAD.IADD R11, R0, 0x1, R11 ;  /* 0x00000001000b7824 */ /* 0x000fc800078e020b */
[----:B--2---:R-:W-:-:S08]  /*0350*/  IMAD.X R9, RZ, RZ, UR5, P0 ;  /* 0x00000005ff097e24 */ /* 0x004fd000080e06ff */
.L_x_5:
[----:B---3--:R-:W-:-:S06]  /*0360*/  IMAD.MOV.U32 R3, RZ, RZ, R9 ;  /* 0x000000ffff037224 */ /* 0x008fcc00078e0009 */
[----:B------:R0:W2:Y:S01]  /*0370*/  LDG.E.U8 R3, desc[UR6][R2.64] ;  /* 0x0000000602037981 */ /* 0x0000a2000c1e1100 */
[----:B------:R-:W-:Y:S01]  /*0380*/  IADD3 R4, P0, PT, R11, UR10, RZ ;  /* 0x0000000a0b047c10 */ /* 0x000fe2000ff1e0ff */
[----:B------:R-:W-:-:S03]  /*0390*/  VIADD R6, R6, 0x1 ;  /* 0x0000000106067836 */ /* 0x000fc60000000000 */
[C---:B------:R-:W-:Y:S02]  /*03a0*/  LEA.HI.X.SX32 R5, R11.reuse, UR11, 0x1, P0 ;  /* 0x0000000b0b057c11 */ /* 0x040fe400080f0eff */
[----:B------:R-:W-:Y:S02]  /*03b0*/  ISETP.NE.AND P0, PT, R6, RZ, PT ;  /* 0x000000ff0600720c */ /* 0x000fe40003f05270 */
[----:B------:R-:W-:Y:S02]  /*03c0*/  IADD3 R11, PT, PT, R11, 0x1, RZ ;  /* 0x000000010b0b7810 */ /* 0x000fe40007ffe0ff */
[----:B0-----:R-:W-:-:S05]  /*03d0*/  IADD3 R2, P1, PT, R2, 0x1, RZ ;  /* 0x0000000102027810 */ /* 0x001fca0007f3e0ff */
[----:B------:R-:W-:Y:S01]  /*03e0*/  IMAD.X R9, RZ, RZ, R9, P1 ;  /* 0x000000ffff097224 */ /* 0x000fe200008e0609 */
[----:B--2---:R3:W-:Y:S03]  /*03f0*/  STG.E.U8 desc[UR6][R4.64], R3 ;  /* 0x0000000304007986 */ /* 0x0047e6000c101106 */
[----:B------:R-:W-:Y:S05]  /*0400*/  @P0 BRA `(.L_x_5) ;  /* 0xfffffffc00d40947 */ /* 0x000fea000383ffff */
.L_x_1:
[----:B01----:R-:W-:Y:S05]  /*0410*/  BSYNC.RECONVERGENT B0 ;  /* 0x0000000000007941 */ /* 0x003fea0003800200 */
.L_x_0:
[----:B------:R-:W0:Y:S01]  /*0420*/  LDCU.64 UR4, c[0x0][0x388] ;  /* 0x00007100ff0477ac */ /* 0x000e220008000a00 */
[----:B------:R-:W-:Y:S02]  /*0430*/  IMAD.IADD R0, R0, 0x1, R7 ;  /* 0x0000000100007824 */ /* 0x000fe400078e0207 */
[----:B---3--:R-:W-:-:S03]  /*0440*/  IMAD.MOV.U32 R4, RZ, RZ, 0xa ;  /* 0x0000000aff047424 */ /* 0x008fc600078e00ff */
[----:B0-----:R-:W-:-:S04]  /*0450*/  IADD3 R2, P0, PT, R0, UR4, RZ ;  /* 0x0000000400027c10 */ /* 0x001fc8000ff1e0ff */
[----:B------:R-:W-:Y:S02]  /*0460*/  LEA.HI.X.SX32 R3, R0, UR5, 0x1, P0 ;  /* 0x0000000500037c11 */ /* 0x000fe400080f0eff */
[----:B------:R-:W-:-:S05]  /*0470*/  PRMT R0, R4, 0x7610, R0 ;  /* 0x0000761004007816 */ /* 0x000fca0000000000 */
[----:B------:R-:W-:Y:S01]  /*0480*/  STG.E.U8 desc[UR6][R2.64], R0 ;  /* 0x0000000002007986 */ /* 0x000fe2000c101106 */
[----:B------:R-:W-:Y:S05]  /*0490*/  EXIT ;  /* 0x000000000000794d */ /* 0x000fea0003800000 */
.L_x_6:
[----:B------:R-:W-:-:S00]  /*04a0*/  BRA `(.L_x_6) ;  /* 0xfffffffc00fc7947 */ /* 0x000fc0000383ffff */
[----:B------:R-:W-:-:S00]  /*04b0*/  NOP ;  /* 0x0000000000007918 */ /* 0x000fc00000000000 */
        /* <DEDUP_REMOVED lines=12> */
.L_x_7:


//--------------------- .nv.shared.reserved.0     --------------------------
	.section	.nv.shared.reserved.0,"aw",@nobits
	.weak		__nv_reservedSMEM_offset_0_alias
	.size		__nv_reservedSMEM_offset_0_alias, 0, 64
	.other		__nv_reservedSMEM_offset_0_alias,@"STO_CUDA_RESERVED_SHARED STV_DEFAULT"
__nv_reservedSMEM_offset_0_alias:
	.zero		0
	.zero		64


//--------------------- .nv.constant0._Z15transformStringPcS_i --------------------------
	.section	.nv.constant0._Z15transformStringPcS_i,"a",@progbits
	.sectionflags	@""
	.align	4
.nv.constant0._Z15transformStringPcS_i:
	.zero		916


//--------------------- SYMBOLS --------------------------

	.type		.nv.reservedSmem.offset0,@object
	.size		.nv.reservedSmem.offset0,0x4
